	.headerflags	@"EF_CUDA_TEXMODE_UNIFIED EF_CUDA_64BIT_ADDRESS EF_CUDA_ACCELERATORS EF_CUDA_SM90 EF_CUDA_VIRTUAL_SM(EF_CUDA_SM90)"
	.elftype	@"ET_EXEC"


//--------------------- .nv.info                  --------------------------
	.section	.nv.info,"",@"SHT_CUDA_INFO"
	.align	4


	//----- nvinfo : EIATTR_REGCOUNT
	.align		4
        /*0000*/ 	.byte	0x04, 0x2f
        /*0002*/ 	.short	(.L_1 - .L_0)
	.align		4
.L_0:
        /*0004*/ 	.word	index@(triton_per_fused_native_group_norm_4)
        /*0008*/ 	.word	0x00000017


	//----- nvinfo : EIATTR_MIN_STACK_SIZE
	.align		4
.L_1:
        /*000c*/ 	.byte	0x04, 0x12
        /*000e*/ 	.short	(.L_3 - .L_2)
	.align		4
.L_2:
        /*0010*/ 	.word	index@(triton_per_fused_native_group_norm_4)
        /*0014*/ 	.word	0x00000000


	//----- nvinfo : EIATTR_FRAME_SIZE
	.align		4
.L_3:
        /*0018*/ 	.byte	0x04, 0x11
        /*001a*/ 	.short	(.L_5 - .L_4)
	.align		4
.L_4:
        /*001c*/ 	.word	index@(triton_per_fused_native_group_norm_4)
        /*0020*/ 	.word	0x00000000


	//----- nvinfo : EIATTR_MIN_STACK_SIZE
	.align		4
.L_5:
        /*0024*/ 	.byte	0x04, 0x12
        /*0026*/ 	.short	(.L_7 - .L_6)
	.align		4
.L_6:
        /*0028*/ 	.word	index@(triton_per_fused_native_group_norm_4)
        /*002c*/ 	.word	0x00000000
.L_7:


//--------------------- .nv.info.triton_per_fused_native_group_norm_4 --------------------------
	.section	.nv.info.triton_per_fused_native_group_norm_4,"",@"SHT_CUDA_INFO"
	.sectionflags	@""
	.align	4


	//----- nvinfo : EIATTR_CUDA_API_VERSION
	.align		4
        /*0000*/ 	.byte	0x04, 0x37
        /*0002*/ 	.short	(.L_9 - .L_8)
.L_8:
        /*0004*/ 	.word	0x0000007c


	//----- nvinfo : EIATTR_KPARAM_INFO
	.align		4
.L_9:
        /*0008*/ 	.byte	0x04, 0x17
        /*000a*/ 	.short	(.L_11 - .L_10)
.L_10:
        /*000c*/ 	.word	0x00000000
        /*0010*/ 	.short	0x0005
        /*0012*/ 	.short	0x0024
        /*0014*/ 	.byte	0x00, 0xf0, 0x11, 0x00


	//----- nvinfo : EIATTR_KPARAM_INFO
	.align		4
.L_11:
        /*0018*/ 	.byte	0x04, 0x17
        /*001a*/ 	.short	(.L_13 - .L_12)
.L_12:
        /*001c*/ 	.word	0x00000000
        /*0020*/ 	.short	0x0004
        /*0022*/ 	.short	0x0020
        /*0024*/ 	.byte	0x00, 0xf0, 0x11, 0x00


	//----- nvinfo : EIATTR_KPARAM_INFO
	.align		4
.L_13:
        /*0028*/ 	.byte	0x04, 0x17
        /*002a*/ 	.short	(.L_15 - .L_14)
.L_14:
        /*002c*/ 	.word	0x00000000
        /*0030*/ 	.short	0x0003
        /*0032*/ 	.short	0x0018
        /*0034*/ 	.byte	0x00, 0xf4, 0x21, 0x00


	//----- nvinfo : EIATTR_KPARAM_INFO
	.align		4
.L_15:
        /*0038*/ 	.byte	0x04, 0x17
        /*003a*/ 	.short	(.L_17 - .L_16)
.L_16:
        /*003c*/ 	.word	0x00000000
        /*0040*/ 	.short	0x0002
        /*0042*/ 	.short	0x0010
        /*0044*/ 	.byte	0x00, 0xf4, 0x21, 0x00


	//----- nvinfo : EIATTR_KPARAM_INFO
	.align		4
.L_17:
        /*0048*/ 	.byte	0x04, 0x17
        /*004a*/ 	.short	(.L_19 - .L_18)
.L_18:
        /*004c*/ 	.word	0x00000000
        /*0050*/ 	.short	0x0001
        /*0052*/ 	.short	0x0008
        /*0054*/ 	.byte	0x00, 0xf4, 0x21, 0x00


	//----- nvinfo : EIATTR_KPARAM_INFO
	.align		4
.L_19:
        /*0058*/ 	.byte	0x04, 0x17
        /*005a*/ 	.short	(.L_21 - .L_20)
.L_20:
        /*005c*/ 	.word	0x00000000
        /*0060*/ 	.short	0x0000
        /*0062*/ 	.short	0x0000
        /*0064*/ 	.byte	0x00, 0xf4, 0x21, 0x00


	//----- nvinfo : EIATTR_SPARSE_MMA_MASK
	.align		4
.L_21:
        /*0068*/ 	.byte	0x03, 0x50
        /*006a*/ 	.short	0x0000


	//----- nvinfo : EIATTR_MAXREG_COUNT
	.align		4
        /*006c*/ 	.byte	0x03, 0x1b
        /*006e*/ 	.short	0x00ff


	//----- nvinfo : EIATTR_COOP_GROUP_MASK_REGIDS
	.align		4
        /*0070*/ 	.byte	0x04, 0x29
        /*0072*/ 	.short	(.L_23 - .L_22)


	//   ....[0]....
.L_22:
        /*0074*/ 	.word	0xffffffff


	//   ....[1]....
        /*0078*/ 	.word	0xffffffff


	//   ....[2]....
        /*007c*/ 	.word	0xffffffff


	//   ....[3]....
        /*0080*/ 	.word	0xffffffff


	//   ....[4]....
        /*0084*/ 	.word	0xffffffff


	//   ....[5]....
        /*0088*/ 	.word	0xffffffff


	//   ....[6]....
        /*008c*/ 	.word	0xffffffff


	//   ....[7]....
        /*0090*/ 	.word	0xffffffff


	//   ....[8]....
        /*0094*/ 	.word	0xffffffff


	//   ....[9]....
        /*0098*/ 	.word	0xffffffff


	//----- nvinfo : EIATTR_COOP_GROUP_INSTR_OFFSETS
	.align		4
.L_23:
        /*009c*/ 	.byte	0x04, 0x28
        /*009e*/ 	.short	(.L_25 - .L_24)


	//   ....[0]....
.L_24:
        /*00a0*/ 	.word	0x00000450


	//   ....[1]....
        /*00a4*/ 	.word	0x00000480


	//   ....[2]....
        /*00a8*/ 	.word	0x00000530


	//   ....[3]....
        /*00ac*/ 	.word	0x00000550


	//   ....[4]....
        /*00b0*/ 	.word	0x00000570


	//   ....[5]....
        /*00b4*/ 	.word	0x00000660


	//   ....[6]....
        /*00b8*/ 	.word	0x00000680


	//   ....[7]....
        /*00bc*/ 	.word	0x000006e0


	//   ....[8]....
        /*00c0*/ 	.word	0x00000700


	//   ....[9]....
        /*00c4*/ 	.word	0x00000730


	//----- nvinfo : EIATTR_EXIT_INSTR_OFFSETS
	.align		4
.L_25:
        /*00c8*/ 	.byte	0x04, 0x1c
        /*00ca*/ 	.short	(.L_27 - .L_26)


	//   ....[0]....
.L_26:
        /*00cc*/ 	.word	0x000007f0


	//   ....[1]....
        /*00d0*/ 	.word	0x00000820


	//----- nvinfo : EIATTR_REQNTID
	.align		4
.L_27:
        /*00d4*/ 	.byte	0x04, 0x10
        /*00d6*/ 	.short	(.L_29 - .L_28)
.L_28:
        /*00d8*/ 	.word	0x00000100
        /*00dc*/ 	.word	0x00000001
        /*00e0*/ 	.word	0x00000001


	//----- nvinfo : EIATTR_CBANK_PARAM_SIZE
	.align		4
.L_29:
        /*00e4*/ 	.byte	0x03, 0x19
        /*00e6*/ 	.short	0x0028


	//----- nvinfo : EIATTR_PARAM_CBANK
	.align		4
        /*00e8*/ 	.byte	0x04, 0x0a
        /*00ea*/ 	.short	(.L_31 - .L_30)
	.align		4
.L_30:
        /*00ec*/ 	.word	index@(.nv.constant0.triton_per_fused_native_group_norm_4)
        /*00f0*/ 	.short	0x0210
        /*00f2*/ 	.short	0x0028


	//----- nvinfo : EIATTR_SW_WAR
	.align		4
.L_31:
        /*00f4*/ 	.byte	0x04, 0x36
        /*00f6*/ 	.short	(.L_33 - .L_32)
.L_32:
        /*00f8*/ 	.word	0x00000008
.L_33:


//--------------------- .nv.callgraph             --------------------------
	.section	.nv.callgraph,"",@"SHT_CUDA_CALLGRAPH"
	.align	4
	.sectionentsize	8
	.align		4
        /*0000*/ 	.word	0x00000000
	.align		4
        /*0004*/ 	.word	0xffffffff
	.align		4
        /*0008*/ 	.word	0x00000000
	.align		4
        /*000c*/ 	.word	0xfffffffe
	.align		4
        /*0010*/ 	.word	0x00000000
	.align		4
        /*0014*/ 	.word	0xfffffffd
	.align		4
        /*0018*/ 	.word	0x00000000
	.align		4
        /*001c*/ 	.word	0xfffffffc


//--------------------- .text.triton_per_fused_native_group_norm_4 --------------------------
	.section	.text.triton_per_fused_native_group_norm_4,"ax",@progbits
	.sectionflags	@"SHF_BARRIERS=1"
	.align	128
        .global         triton_per_fused_native_group_norm_4
        .type           triton_per_fused_native_group_norm_4,@function
        .size           triton_per_fused_native_group_norm_4,(.L_x_1 - triton_per_fused_native_group_norm_4)
        .other          triton_per_fused_native_group_norm_4,@"STO_CUDA_ENTRY STV_DEFAULT"
triton_per_fused_native_group_norm_4:
.text.triton_per_fused_native_group_norm_4:
[----:B------:R-:W0:Y:S01]  /*0000*/  LDC R1, c[0x0][0x28] ;  /* 0x00000a00ff017b82 */ /* 0x000e220000000800 */
[----:B------:R-:W1:Y:S01]  /*0010*/  S2R R2, SR_TID.X ;  /* 0x0000000000027919 */ /* 0x000e620000002100 */
[----:B------:R-:W-:Y:S01]  /*0020*/  ULDC.64 UR6, c[0x0][0x208] ;  /* 0x0000820000067ab9 */ /* 0x000fe20000000a00 */
[----:B------:R-:W2:Y:S01]  /*0030*/  S2R R9, SR_CTAID.X ;  /* 0x0000000000097919 */ /* 0x000ea20000002500 */
[----:B-1----:R-:W-:Y:S02]  /*0040*/  LOP3.LUT R4, R2, 0x7, RZ, 0xc0, !PT ;  /* 0x0000000702047812 */ /* 0x002fe400078ec0ff */
[----:B------:R-:W-:-:S03]  /*0050*/  SHF.R.U32.HI R10, RZ, 0x3, R2 ;  /* 0x00000003ff0a7819 */ /* 0x000fc60000011602 */
[----:B--2---:R-:W-:Y:S01]  /*0060*/  IMAD R0, R9, 0x8, R4 ;  /* 0x0000000809007824 */ /* 0x004fe200078e0204 */
[----:B------:R-:W-:-:S04]  /*0070*/  SHF.R.S32.HI R9, RZ, 0x1c, R9 ;  /* 0x0000001cff097819 */ /* 0x000fc80000011409 */
[----:B------:R-:W-:Y:S02]  /*0080*/  SHF.R.S32.HI R7, RZ, 0x1f, R0 ;  /* 0x0000001fff077819 */ /* 0x000fe40000011400 */
[----:B------:R-:W-:Y:S02]  /*0090*/  SGXT R9, R9, 0x1 ;  /* 0x000000010909781a */ /* 0x000fe40000000200 */
[-C--:B------:R-:W-:Y:S02]  /*00a0*/  LEA.HI R8, R7, R0.reuse, RZ, 0x6 ;  /* 0x0000000007087211 */ /* 0x080fe400078f30ff */
[----:B------:R-:W-:Y:S02]  /*00b0*/  LEA.HI R9, R9, R0, RZ, 0xc ;  /* 0x0000000009097211 */ /* 0x000fe400078f60ff */
[----:B------:R-:W-:-:S04]  /*00c0*/  SHF.R.S32.HI R6, RZ, 0x6, R8 ;  /* 0x00000006ff067819 */ /* 0x000fc80000011408 */
[----:B------:R-:W-:-:S04]  /*00d0*/  LEA.HI R7, R6, R6, RZ, 0x6 ;  /* 0x0000000606077211 */ /* 0x000fc800078f30ff */
[----:B------:R-:W-:-:S05]  /*00e0*/  LOP3.LUT R7, R7, 0x1ffffc0, RZ, 0xc0, !PT ;  /* 0x01ffffc007077812 */ /* 0x000fca00078ec0ff */
[----:B------:R-:W-:Y:S01]  /*00f0*/  IMAD.IADD R7, R6, 0x1, -R7 ;  /* 0x0000000106077824 */ /* 0x000fe200078e0a07 */
[----:B------:R-:W-:Y:S01]  /*0100*/  SGXT.U32 R6, R10, 0x5 ;  /* 0x000000050a06781a */ /* 0x000fe20000000000 */
[----:B------:R-:W-:Y:S01]  /*0110*/  IMAD.SHL.U32 R10, R9, 0x80, RZ ;  /* 0x00000080090a7824 */ /* 0x000fe200078e00ff */
[----:B------:R-:W-:Y:S01]  /*0120*/  LOP3.LUT R9, R8, 0x7fffffc0, RZ, 0xc0, !PT ;  /* 0x7fffffc008097812 */ /* 0x000fe200078ec0ff */
[----:B------:R-:W-:Y:S01]  /*0130*/  IMAD.SHL.U32 R11, R7, 0x80, RZ ;  /* 0x00000080070b7824 */ /* 0x000fe200078e00ff */
[----:B------:R-:W-:Y:S02]  /*0140*/  SHF.R.S32.HI R12, RZ, 0x18, R7 ;  /* 0x00000018ff0c7819 */ /* 0x000fe40000011407 */
[----:B------:R-:W-:Y:S01]  /*0150*/  LOP3.LUT R16, R10, 0xfff80000, RZ, 0xc0, !PT ;  /* 0xfff800000a107812 */ /* 0x000fe200078ec0ff */
[----:B------:R-:W-:Y:S01]  /*0160*/  IMAD.IADD R9, R0, 0x1, -R9 ;  /* 0x0000000100097824 */ /* 0x000fe200078e0a09 */
[----:B------:R-:W-:Y:S02]  /*0170*/  LOP3.LUT R11, R11, R6, RZ, 0xfc, !PT ;  /* 0x000000060b0b7212 */ /* 0x000fe400078efcff */
[----:B------:R-:W-:Y:S01]  /*0180*/  SGXT R12, R12, 0x1 ;  /* 0x000000010c0c781a */ /* 0x000fe20000000200 */
[----:B------:R-:W1:Y:S01]  /*0190*/  LDC.64 R6, c[0x0][0x210] ;  /* 0x00008400ff067b82 */ /* 0x000e620000000a00 */
[----:B------:R-:W-:Y:S01]  /*01a0*/  LOP3.LUT R8, R11, 0x20, RZ, 0xfc, !PT ;  /* 0x000000200b087812 */ /* 0x000fe200078efcff */
[----:B------:R-:W-:Y:S01]  /*01b0*/  IMAD R17, R9, 0x2, R16 ;  /* 0x0000000209117824 */ /* 0x000fe200078e0210 */
[----:B------:R-:W-:-:S02]  /*01c0*/  LEA.HI R13, R12, R11, RZ, 0xc ;  /* 0x0000000b0c0d7211 */ /* 0x000fc400078f60ff */
[----:B------:R-:W-:Y:S02]  /*01d0*/  LOP3.LUT R10, R11, 0x40, RZ, 0xfc, !PT ;  /* 0x000000400b0a7812 */ /* 0x000fe400078efcff */
[----:B------:R-:W-:Y:S02]  /*01e0*/  LOP3.LUT R14, R13, 0x1fff000, RZ, 0xc0, !PT ;  /* 0x01fff0000d0e7812 */ /* 0x000fe400078ec0ff */
[C---:B------:R-:W-:Y:S02]  /*01f0*/  LEA.HI R15, R12.reuse, R8, RZ, 0xc ;  /* 0x000000080c0f7211 */ /* 0x040fe400078f60ff */
[----:B------:R-:W-:Y:S01]  /*0200*/  LEA.HI R16, R12, R10, RZ, 0xc ;  /* 0x0000000a0c107211 */ /* 0x000fe200078f60ff */
[C---:B------:R-:W-:Y:S01]  /*0210*/  IMAD.IADD R14, R11.reuse, 0x1, -R14 ;  /* 0x000000010b0e7824 */ /* 0x040fe200078e0a0e */
[----:B------:R-:W-:Y:S02]  /*0220*/  LOP3.LUT R11, R11, 0x60, RZ, 0xfc, !PT ;  /* 0x000000600b0b7812 */ /* 0x000fe400078efcff */
[----:B------:R-:W-:-:S02]  /*0230*/  LOP3.LUT R9, R15, 0x1fff000, RZ, 0xc0, !PT ;  /* 0x01fff0000f097812 */ /* 0x000fc400078ec0ff */
[----:B------:R-:W-:Y:S02]  /*0240*/  LEA.HI.SX32 R19, R13, R17, 0x14 ;  /* 0x000000110d137211 */ /* 0x000fe400078fa2ff */
[----:B------:R-:W-:Y:S01]  /*0250*/  LEA.HI R12, R12, R11, RZ, 0xc ;  /* 0x0000000b0c0c7211 */ /* 0x000fe200078f60ff */
[----:B------:R-:W-:Y:S01]  /*0260*/  IMAD.IADD R9, R8, 0x1, -R9 ;  /* 0x0000000108097824 */ /* 0x000fe200078e0a09 */
[----:B------:R-:W-:Y:S02]  /*0270*/  LOP3.LUT R13, R16, 0x1fff000, RZ, 0xc0, !PT ;  /* 0x01fff000100d7812 */ /* 0x000fe400078ec0ff */
[----:B------:R-:W-:Y:S02]  /*0280*/  LEA.HI.SX32 R18, R15, R17, 0x14 ;  /* 0x000000110f127211 */ /* 0x000fe400078fa2ff */
[----:B------:R-:W-:Y:S01]  /*0290*/  LOP3.LUT R8, R12, 0x1fff000, RZ, 0xc0, !PT ;  /* 0x01fff0000c087812 */ /* 0x000fe200078ec0ff */
[----:B------:R-:W-:Y:S01]  /*02a0*/  IMAD.IADD R13, R10, 0x1, -R13 ;  /* 0x000000010a0d7824 */ /* 0x000fe200078e0a0d */
[----:B------:R-:W-:Y:S01]  /*02b0*/  LEA R19, R14, R19, 0x7 ;  /* 0x000000130e137211 */ /* 0x000fe200078e38ff */
[----:B------:R-:W-:Y:S01]  /*02c0*/  IMAD R15, R9, 0x80, R18 ;  /* 0x00000080090f7824 */ /* 0x000fe200078e0212 */
[-C--:B------:R-:W-:Y:S01]  /*02d0*/  LEA.HI.SX32 R16, R16, R17.reuse, 0x14 ;  /* 0x0000001110107211 */ /* 0x080fe200078fa2ff */
[----:B------:R-:W-:Y:S01]  /*02e0*/  IMAD.IADD R11, R11, 0x1, -R8 ;  /* 0x000000010b0b7824 */ /* 0x000fe200078e0a08 */
[----:B------:R-:W-:Y:S01]  /*02f0*/  LEA.HI.SX32 R10, R12, R17, 0x14 ;  /* 0x000000110c0a7211 */ /* 0x000fe200078fa2ff */
[----:B-1----:R-:W-:-:S03]  /*0300*/  IMAD.WIDE R8, R19, 0x4, R6 ;  /* 0x0000000413087825 */ /* 0x002fc600078e0206 */
[----:B------:R-:W-:Y:S01]  /*0310*/  LEA R19, R11, R10, 0x7 ;  /* 0x0000000a0b137211 */ /* 0x000fe200078e38ff */
[----:B------:R-:W-:Y:S02]  /*0320*/  IMAD R17, R13, 0x80, R16 ;  /* 0x000000800d117824 */ /* 0x000fe400078e0210 */
[--C-:B------:R-:W-:Y:S01]  /*0330*/  IMAD.WIDE R12, R15, 0x4, R6.reuse ;  /* 0x000000040f0c7825 */ /* 0x100fe200078e0206 */
[----:B------:R1:W2:Y:S03]  /*0340*/  LDG.E.EL R8, desc[UR6][R8.64] ;  /* 0x0000000608087981 */ /* 0x0002a6000c2e1900 */
[--C-:B------:R-:W-:Y:S01]  /*0350*/  IMAD.WIDE R14, R17, 0x4, R6.reuse ;  /* 0x00000004110e7825 */ /* 0x100fe200078e0206 */
[----:B------:R3:W2:Y:S03]  /*0360*/  LDG.E.EL R11, desc[UR6][R12.64] ;  /* 0x000000060c0b7981 */ /* 0x0006a6000c2e1900 */
[----:B------:R-:W-:-:S02]  /*0370*/  IMAD.WIDE R16, R19, 0x4, R6 ;  /* 0x0000000413107825 */ /* 0x000fc400078e0206 */
[----:B------:R-:W4:Y:S04]  /*0380*/  LDG.E.EL R6, desc[UR6][R14.64] ;  /* 0x000000060e067981 */ /* 0x000f28000c2e1900 */
[----:B------:R-:W5:Y:S01]  /*0390*/  LDG.E.EL R10, desc[UR6][R16.64] ;  /* 0x00000006100a7981 */ /* 0x000f62000c2e1900 */
[----:B------:R-:W3:Y:S01]  /*03a0*/  S2UR UR5, SR_CgaCtaId ;  /* 0x00000000000579c3 */ /* 0x000ee20000008800 */
[----:B-1----:R-:W-:Y:S01]  /*03b0*/  SHF.R.U32.HI R9, RZ, 0x3, R2 ;  /* 0x00000003ff097819 */ /* 0x002fe20000011602 */
[----:B------:R-:W-:Y:S01]  /*03c0*/  UMOV UR4, 0x400 ;  /* 0x0000040000047882 */ /* 0x000fe20000000000 */
[----:B---3--:R-:W-:Y:S01]  /*03d0*/  IMAD.SHL.U32 R12, R4, 0x20, RZ ;  /* 0x00000020040c7824 */ /* 0x008fe200078e00ff */
[----:B------:R-:W-:Y:S02]  /*03e0*/  ISETP.GE.AND P2, PT, R2, 0x40, PT ;  /* 0x000000400200780c */ /* 0x000fe40003f46270 */
[----:B------:R-:W-:-:S04]  /*03f0*/  ISETP.NE.AND P0, PT, R4, RZ, PT ;  /* 0x000000ff0400720c */ /* 0x000fc80003f05270 */
[----:B------:R-:W-:Y:S01]  /*0400*/  ISETP.LT.AND P0, PT, R2, 0x40, !P0 ;  /* 0x000000400200780c */ /* 0x000fe20004701270 */
[----:B0-----:R-:W-:Y:S01]  /*0410*/  UPRMT UR4, UR5, 0x654, UR4 ;  /* 0x0000065405047896 */ /* 0x001fe20008000004 */
[----:B--2---:R-:W-:-:S04]  /*0420*/  FADD R7, R8, R11 ;  /* 0x0000000b08077221 */ /* 0x004fc80000000000 */
[----:B----4-:R-:W-:-:S04]  /*0430*/  FADD R7, R6, R7 ;  /* 0x0000000706077221 */ /* 0x010fc80000000000 */
[----:B-----5:R-:W-:-:S05]  /*0440*/  FADD R18, R10, R7 ;  /* 0x000000070a127221 */ /* 0x020fca0000000000 */
[----:B------:R-:W0:Y:S02]  /*0450*/  SHFL.BFLY PT, R7, R18, 0x10, 0x1f ;  /* 0x0e001f0012077f89 */ /* 0x000e2400000e0000 */
[----:B0-----:R-:W-:Y:S01]  /*0460*/  FADD R19, R18, R7 ;  /* 0x0000000712137221 */ /* 0x001fe20000000000 */
[----:B------:R-:W-:-:S04]  /*0470*/  LOP3.LUT R7, R2, 0x1f, RZ, 0xc0, !PT ;  /* 0x0000001f02077812 */ /* 0x000fc800078ec0ff */
[----:B------:R-:W0:Y:S01]  /*0480*/  SHFL.BFLY PT, R20, R19, 0x8, 0x1f ;  /* 0x0d001f0013147f89 */ /* 0x000e2200000e0000 */
[----:B------:R-:W-:Y:S02]  /*0490*/  ISETP.GE.U32.AND P1, PT, R7, 0x8, PT ;  /* 0x000000080700780c */ /* 0x000fe40003f26070 */
[----:B------:R-:W-:Y:S02]  /*04a0*/  LOP3.LUT R7, R9, 0x1c, RZ, 0xc0, !PT ;  /* 0x0000001c09077812 */ /* 0x000fe400078ec0ff */
[----:B------:R-:W-:Y:S02]  /*04b0*/  LEA R9, R2, UR4, 0x2 ;  /* 0x0000000402097c11 */ /* 0x000fe4000f8e10ff */
[----:B------:R-:W-:Y:S02]  /*04c0*/  LOP3.LUT R13, R12, R7, RZ, 0xfc, !PT ;  /* 0x000000070c0d7212 */ /* 0x000fe400078efcff */
[----:B------:R-:W-:-:S04]  /*04d0*/  SHF.R.U32.HI R2, RZ, 0x3, R2 ;  /* 0x00000003ff027819 */ /* 0x000fc80000011602 */
[----:B------:R-:W-:Y:S01]  /*04e0*/  SGXT.U32 R2, R2, 0x2 ;  /* 0x000000020202781a */ /* 0x000fe20000000000 */
[----:B0-----:R-:W-:-:S05]  /*04f0*/  FADD R20, R19, R20 ;  /* 0x0000001413147221 */ /* 0x001fca0000000000 */
[----:B------:R-:W-:Y:S01]  /*0500*/  @!P1 STS [R13+UR4], R20 ;  /* 0x000000140d009988 */ /* 0x000fe20008000804 */
[----:B------:R-:W-:Y:S06]  /*0510*/  BAR.SYNC.DEFER_BLOCKING 0x0 ;  /* 0x0000000000007b1d */ /* 0x000fec0000010000 */
[----:B------:R-:W0:Y:S04]  /*0520*/  @!P2 LDS R5, [R9] ;  /* 0x000000000905a984 */ /* 0x000e280000000800 */
[----:B0-----:R-:W0:Y:S02]  /*0530*/  SHFL.BFLY PT, R14, R5, 0x4, 0x1f ;  /* 0x0c801f00050e7f89 */ /* 0x001e2400000e0000 */
[----:B0-----:R-:W-:-:S05]  /*0540*/  FADD R14, R5, R14 ;  /* 0x0000000e050e7221 */ /* 0x001fca0000000000 */
[----:B------:R-:W0:Y:S02]  /*0550*/  SHFL.BFLY PT, R15, R14, 0x2, 0x1f ;  /* 0x0c401f000e0f7f89 */ /* 0x000e2400000e0000 */
[----:B0-----:R-:W-:-:S05]  /*0560*/  FADD R15, R14, R15 ;  /* 0x0000000f0e0f7221 */ /* 0x001fca0000000000 */
[----:B------:R-:W0:Y:S02]  /*0570*/  SHFL.BFLY PT, R16, R15, 0x1, 0x1f ;  /* 0x0c201f000f107f89 */ /* 0x000e2400000e0000 */
[----:B0-----:R-:W-:-:S05]  /*0580*/  FADD R16, R15, R16 ;  /* 0x000000100f107221 */ /* 0x001fca0000000000 */
[----:B------:R0:W-:Y:S01]  /*0590*/  @P0 STS [R9], R16 ;  /* 0x0000001009000388 */ /* 0x0001e20000000800 */
[----:B------:R-:W-:Y:S08]  /*05a0*/  BAR.SYNC.DEFER_BLOCKING 0x0 ;  /* 0x0000000000007b1d */ /* 0x000ff00000010000 */
[----:B0-----:R-:W0:Y:S01]  /*05b0*/  LDC.64 R16, c[0x0][0x228] ;  /* 0x00008a00ff107b82 */ /* 0x001e220000000a00 */
[----:B------:R-:W1:Y:S02]  /*05c0*/  LDS R4, [R12+UR4] ;  /* 0x000000040c047984 */ /* 0x000e640008000800 */
[----:B-1----:R-:W-:-:S04]  /*05d0*/  FMUL R5, R4, 0.0078125 ;  /* 0x3c00000004057820 */ /* 0x002fc80000400000 */
[--C-:B------:R-:W-:Y:S01]  /*05e0*/  FADD R11, R11, -R5.reuse ;  /* 0x800000050b0b7221 */ /* 0x100fe20000000000 */
[--C-:B------:R-:W-:Y:S01]  /*05f0*/  FADD R8, R8, -R5.reuse ;  /* 0x8000000508087221 */ /* 0x100fe20000000000 */
[--C-:B------:R-:W-:Y:S01]  /*0600*/  FADD R6, R6, -R5.reuse ;  /* 0x8000000506067221 */ /* 0x100fe20000000000 */
[----:B------:R-:W-:Y:S01]  /*0610*/  FADD R10, R10, -R5 ;  /* 0x800000050a0a7221 */ /* 0x000fe20000000000 */
[----:B------:R-:W-:-:S04]  /*0620*/  FMUL R11, R11, R11 ;  /* 0x0000000b0b0b7220 */ /* 0x000fc80000400000 */
[----:B------:R-:W-:-:S04]  /*0630*/  FFMA R11, R8, R8, R11 ;  /* 0x00000008080b7223 */ /* 0x000fc8000000000b */
[----:B------:R-:W-:-:S04]  /*0640*/  FFMA R11, R6, R6, R11 ;  /* 0x00000006060b7223 */ /* 0x000fc8000000000b */
[----:B------:R-:W-:-:S05]  /*0650*/  FFMA R11, R10, R10, R11 ;  /* 0x0000000a0a0b7223 */ /* 0x000fca000000000b */
[----:B------:R-:W1:Y:S02]  /*0660*/  SHFL.BFLY PT, R4, R11, 0x10, 0x1f ;  /* 0x0e001f000b047f89 */ /* 0x000e6400000e0000 */
[----:B-1----:R-:W-:-:S05]  /*0670*/  FADD R4, R11, R4 ;  /* 0x000000040b047221 */ /* 0x002fca0000000000 */
[----:B------:R-:W1:Y:S02]  /*0680*/  SHFL.BFLY PT, R15, R4, 0x8, 0x1f ;  /* 0x0d001f00040f7f89 */ /* 0x000e6400000e0000 */
[----:B-1----:R-:W-:Y:S01]  /*0690*/  FADD R6, R4, R15 ;  /* 0x0000000f04067221 */ /* 0x002fe20000000000 */
[----:B------:R-:W-:Y:S06]  /*06a0*/  BAR.SYNC.DEFER_BLOCKING 0x0 ;  /* 0x0000000000007b1d */ /* 0x000fec0000010000 */
[----:B------:R-:W-:Y:S02]  /*06b0*/  @!P1 STS [R13+UR4], R6 ;  /* 0x000000060d009988 */ /* 0x000fe40008000804 */
[----:B------:R-:W-:Y:S06]  /*06c0*/  BAR.SYNC.DEFER_BLOCKING 0x0 ;  /* 0x0000000000007b1d */ /* 0x000fec0000010000 */
[----:B------:R-:W1:Y:S04]  /*06d0*/  @!P2 LDS R3, [R9] ;  /* 0x000000000903a984 */ /* 0x000e680000000800 */
[----:B-1----:R-:W1:Y:S02]  /*06e0*/  SHFL.BFLY PT, R8, R3, 0x4, 0x1f ;  /* 0x0c801f0003087f89 */ /* 0x002e6400000e0000 */
[----:B-1----:R-:W-:-:S05]  /*06f0*/  FADD R8, R3, R8 ;  /* 0x0000000803087221 */ /* 0x002fca0000000000 */
[----:B------:R-:W1:Y:S02]  /*0700*/  SHFL.BFLY PT, R15, R8, 0x2, 0x1f ;  /* 0x0c401f00080f7f89 */ /* 0x000e6400000e0000 */
[----:B-1----:R-:W-:Y:S02]  /*0710*/  FADD R18, R8, R15 ;  /* 0x0000000f08127221 */ /* 0x002fe40000000000 */
[----:B------:R-:W1:Y:S03]  /*0720*/  LDC.64 R14, c[0x0][0x220] ;  /* 0x00008800ff0e7b82 */ /* 0x000e660000000a00 */
[----:B------:R-:W2:Y:S02]  /*0730*/  SHFL.BFLY PT, R11, R18, 0x1, 0x1f ;  /* 0x0c201f00120b7f89 */ /* 0x000ea400000e0000 */
[----:B--2---:R-:W-:-:S03]  /*0740*/  FADD R4, R18, R11 ;  /* 0x0000000b12047221 */ /* 0x004fc60000000000 */
[----:B------:R-:W2:Y:S02]  /*0750*/  LDC.64 R10, c[0x0][0x218] ;  /* 0x00008600ff0a7b82 */ /* 0x000ea40000000a00 */
[----:B------:R0:W-:Y:S06]  /*0760*/  @P0 STS [R9], R4 ;  /* 0x0000000409000388 */ /* 0x0001ec0000000800 */
[----:B------:R-:W-:Y:S01]  /*0770*/  BAR.SYNC.DEFER_BLOCKING 0x0 ;  /* 0x0000000000007b1d */ /* 0x000fe20000010000 */
[----:B------:R-:W-:Y:S01]  /*0780*/  LOP3.LUT P0, RZ, R7, R2, RZ, 0xfc, !PT ;  /* 0x0000000207ff7212 */ /* 0x000fe2000780fcff */
[----:B-1----:R-:W-:-:S04]  /*0790*/  IMAD.WIDE R6, R0, 0x4, R14 ;  /* 0x0000000400067825 */ /* 0x002fc800078e020e */
[----:B0-----:R-:W-:-:S04]  /*07a0*/  IMAD.WIDE R8, R0, 0x4, R16 ;  /* 0x0000000400087825 */ /* 0x001fc800078e0210 */
[----:B--2---:R-:W-:Y:S01]  /*07b0*/  IMAD.WIDE R2, R0, 0x4, R10 ;  /* 0x0000000400027825 */ /* 0x004fe200078e020a */
[----:B------:R-:W0:Y:S04]  /*07c0*/  LDS R13, [R12+UR4] ;  /* 0x000000040c0d7984 */ /* 0x000e280008000800 */
[----:B------:R1:W-:Y:S04]  /*07d0*/  @!P0 STG.E desc[UR6][R2.64], R5 ;  /* 0x0000000502008986 */ /* 0x0003e8000c101906 */
[----:B0-----:R1:W-:Y:S01]  /*07e0*/  @!P0 STG.E desc[UR6][R6.64], R13 ;  /* 0x0000000d06008986 */ /* 0x0013e2000c101906 */
[----:B------:R-:W-:Y:S05]  /*07f0*/  @P0 EXIT ;  /* 0x000000000000094d */ /* 0x000fea0003800000 */
[----:B-1----:R-:W-:-:S05]  /*0800*/  IMAD.MOV.U32 R3, RZ, RZ, 0x43000000 ;  /* 0x43000000ff037424 */ /* 0x002fca00078e00ff */
[----:B------:R-:W-:Y:S01]  /*0810*/  STG.E desc[UR6][R8.64], R3 ;  /* 0x0000000308007986 */ /* 0x000fe2000c101906 */
[----:B------:R-:W-:Y:S05]  /*0820*/  EXIT ;  /* 0x000000000000794d */ /* 0x000fea0003800000 */
.L_x_0:
[----:B------:R-:W-:-:S00]  /*0830*/  BRA `(.L_x_0) ;  /* 0xfffffffc00fc7947 */ /* 0x000fc0000383ffff */
[----:B------:R-:W-:-:S00]  /*0840*/  NOP ;  /* 0x0000000000007918 */ /* 0x000fc00000000000 */
        /* <DEDUP_REMOVED lines=11> */
.L_x_1:


//--------------------- .nv.shared.triton_per_fused_native_group_norm_4 --------------------------
	.section	.nv.shared.triton_per_fused_native_group_norm_4,"aw",@nobits
	.sectionflags	@""
	.align	16
	.zero		1024


//--------------------- .nv.constant0.triton_per_fused_native_group_norm_4 --------------------------
	.section	.nv.constant0.triton_per_fused_native_group_norm_4,"a",@progbits
	.sectionflags	@""
	.align	4
.nv.constant0.triton_per_fused_native_group_norm_4:
	.zero		568
